//
// Generated by NVIDIA NVVM Compiler
//
// Compiler Build ID: CL-36424714
// Cuda compilation tools, release 13.0, V13.0.88
// Based on NVVM 20.0.0
//

.version 9.0
.target sm_100
.address_size 64

	// .globl	_Z19compute_hess_kernelPiPfS0_S0_fii

.visible .entry _Z19compute_hess_kernelPiPfS0_S0_fii(
	.param .u64 .ptr .align 1 _Z19compute_hess_kernelPiPfS0_S0_fii_param_0,
	.param .u64 .ptr .align 1 _Z19compute_hess_kernelPiPfS0_S0_fii_param_1,
	.param .u64 .ptr .align 1 _Z19compute_hess_kernelPiPfS0_S0_fii_param_2,
	.param .u64 .ptr .align 1 _Z19compute_hess_kernelPiPfS0_S0_fii_param_3,
	.param .f32 _Z19compute_hess_kernelPiPfS0_S0_fii_param_4,
	.param .u32 _Z19compute_hess_kernelPiPfS0_S0_fii_param_5,
	.param .u32 _Z19compute_hess_kernelPiPfS0_S0_fii_param_6
)
{
	.reg .pred 	%p<3>;
	.reg .b32 	%r<13>;
	.reg .b32 	%f<21>;
	.reg .b64 	%rd<20>;

	ld.param.u64 	%rd3, [_Z19compute_hess_kernelPiPfS0_S0_fii_param_0];
	ld.param.u64 	%rd5, [_Z19compute_hess_kernelPiPfS0_S0_fii_param_1];
	ld.param.u64 	%rd4, [_Z19compute_hess_kernelPiPfS0_S0_fii_param_2];
	ld.param.u64 	%rd6, [_Z19compute_hess_kernelPiPfS0_S0_fii_param_3];
	ld.param.f32 	%f1, [_Z19compute_hess_kernelPiPfS0_S0_fii_param_4];
	ld.param.u32 	%r5, [_Z19compute_hess_kernelPiPfS0_S0_fii_param_5];
	ld.param.u32 	%r4, [_Z19compute_hess_kernelPiPfS0_S0_fii_param_6];
	cvta.to.global.u64 	%rd1, %rd6;
	cvta.to.global.u64 	%rd2, %rd5;
	mov.u32 	%r6, %ctaid.x;
	mov.u32 	%r7, %ctaid.y;
	mov.u32 	%r8, %nctaid.x;
	mad.lo.s32 	%r1, %r7, %r8, %r6;
	setp.ge.s32 	%p1, %r1, %r5;
	@%p1 bra 	$L__BB0_4;
	cvta.to.global.u64 	%rd7, %rd3;
	mov.u32 	%r9, %tid.x;
	mad.lo.s32 	%r2, %r1, 125, %r9;
	mul.wide.s32 	%rd8, %r2, 4;
	add.s64 	%rd9, %rd7, %rd8;
	ld.global.u32 	%r10, [%rd9];
	add.s32 	%r3, %r10, -1;
	setp.eq.s32 	%p2, %r4, 0;
	@%p2 bra 	$L__BB0_3;
	mul.lo.s32 	%r11, %r3, 3;
	mul.wide.s32 	%rd10, %r11, 4;
	add.s64 	%rd11, %rd2, %rd10;
	ld.global.f32 	%f2, [%rd11];
	cvta.to.global.u64 	%rd12, %rd4;
	add.s64 	%rd13, %rd12, %rd10;
	ld.global.f32 	%f3, [%rd13];
	ld.global.f32 	%f4, [%rd11+4];
	ld.global.f32 	%f5, [%rd13+4];
	mul.f32 	%f6, %f4, %f5;
	fma.rn.f32 	%f7, %f2, %f3, %f6;
	ld.global.f32 	%f8, [%rd11+8];
	ld.global.f32 	%f9, [%rd13+8];
	fma.rn.f32 	%f10, %f8, %f9, %f7;
	add.s64 	%rd15, %rd1, %rd8;
	ld.global.f32 	%f11, [%rd15];
	fma.rn.f32 	%f12, %f1, %f10, %f11;
	st.global.f32 	[%rd15], %f12;
	bra.uni 	$L__BB0_4;
$L__BB0_3:
	mul.lo.s32 	%r12, %r3, 3;
	mul.wide.s32 	%rd16, %r12, 4;
	add.s64 	%rd17, %rd2, %rd16;
	ld.global.f32 	%f13, [%rd17];
	ld.global.f32 	%f14, [%rd17+4];
	mul.f32 	%f15, %f14, %f14;
	fma.rn.f32 	%f16, %f13, %f13, %f15;
	ld.global.f32 	%f17, [%rd17+8];
	fma.rn.f32 	%f18, %f17, %f17, %f16;
	add.s64 	%rd19, %rd1, %rd8;
	ld.global.f32 	%f19, [%rd19];
	fma.rn.f32 	%f20, %f1, %f18, %f19;
	st.global.f32 	[%rd19], %f20;
$L__BB0_4:
	ret;

}


// ===== COMPILED SASS (sm_100) =====

	.target	sm_100

	.elftype	@"ET_EXEC"


//--------------------- .note.nv.tkinfo           --------------------------
	.section	.note.nv.tkinfo,"",@"SHT_NOTE"
	.sectionflags	@"SHF_NOTE_NV_TKINFO"
	.tkinfo
        /*0018*/ 	.word	0x00000002
        /*0030*/ 	.string	""
        /*0030*/ 	.string	"ptxas"
        /*0030*/ 	.string	"Cuda compilation tools, release 13.0, V13.0.88"
        /*0030*/ 	.string	"Build cuda_13.0.r13.0/compiler.36424714_0"
        /*0030*/ 	.string	"-arch sm_100 -m 64 "



//--------------------- .note.nv.cuinfo           --------------------------
	.section	.note.nv.cuinfo,"",@"SHT_NOTE"
	.sectionflags	@"SHF_NOTE_NV_CUINFO"
        /*0018*/ 	.short	0x0002
        /*001a*/ 	.short	0x0064
        /*001c*/ 	.short	0x0082
	.zero		2


//--------------------- .nv.info                  --------------------------
	.section	.nv.info,"",@"SHT_CUDA_INFO"
	.align	4


	//----- nvinfo : EIATTR_REGCOUNT
	.align		4
        /*0000*/ 	.byte	0x04, 0x2f
        /*0002*/ 	.short	(.L_1 - .L_0)
	.align		4
.L_0:
        /*0004*/ 	.word	index@(_Z19compute_hess_kernelPiPfS0_S0_fii)
        /*0008*/ 	.word	0x00000012


	//----- nvinfo : EIATTR_FRAME_SIZE
	.align		4
.L_1:
        /*000c*/ 	.byte	0x04, 0x11
        /*000e*/ 	.short	(.L_3 - .L_2)
	.align		4
.L_2:
        /*0010*/ 	.word	index@(_Z19compute_hess_kernelPiPfS0_S0_fii)
        /*0014*/ 	.word	0x00000000


	//----- nvinfo : EIATTR_MIN_STACK_SIZE
	.align		4
.L_3:
        /*0018*/ 	.byte	0x04, 0x12
        /*001a*/ 	.short	(.L_5 - .L_4)
	.align		4
.L_4:
        /*001c*/ 	.word	index@(_Z19compute_hess_kernelPiPfS0_S0_fii)
        /*0020*/ 	.word	0x00000000
.L_5:


//--------------------- .nv.compat                --------------------------
	.section	.nv.compat,"",@"SHT_CUDA_COMPAT_INFO"
	.align	4
        /*0000*/ 	.byte	0x02, 0x09, 0x00, 0x00, 0x02, 0x02, 0x01, 0x00, 0x02, 0x05, 0x05, 0x00, 0x03, 0x07, 0x01, 0x01
        /*0010*/ 	.byte	0x02, 0x03, 0x00, 0x00, 0x02, 0x06, 0x01, 0x00, 0x04, 0x0b, 0x08, 0x00, 0x09, 0x00, 0x00, 0x00
        /*0020*/ 	.byte	0x00, 0x00, 0x00, 0x00


//--------------------- .nv.info._Z19compute_hess_kernelPiPfS0_S0_fii --------------------------
	.section	.nv.info._Z19compute_hess_kernelPiPfS0_S0_fii,"",@"SHT_CUDA_INFO"
	.sectionflags	@""
	.align	4


	//----- nvinfo : EIATTR_CUDA_API_VERSION
	.align		4
        /*0000*/ 	.byte	0x04, 0x37
        /*0002*/ 	.short	(.L_7 - .L_6)
.L_6:
        /*0004*/ 	.word	0x00000082


	//----- nvinfo : EIATTR_KPARAM_INFO
	.align		4
.L_7:
        /*0008*/ 	.byte	0x04, 0x17
        /*000a*/ 	.short	(.L_9 - .L_8)
.L_8:
        /*000c*/ 	.word	0x00000000
        /*0010*/ 	.short	0x0006
        /*0012*/ 	.short	0x0028
        /*0014*/ 	.byte	0x00, 0xf0, 0x11, 0x00


	//----- nvinfo : EIATTR_KPARAM_INFO
	.align		4
.L_9:
        /*0018*/ 	.byte	0x04, 0x17
        /*001a*/ 	.short	(.L_11 - .L_10)
.L_10:
        /*001c*/ 	.word	0x00000000
        /*0020*/ 	.short	0x0005
        /*0022*/ 	.short	0x0024
        /*0024*/ 	.byte	0x00, 0xf0, 0x11, 0x00


	//----- nvinfo : EIATTR_KPARAM_INFO
	.align		4
.L_11:
        /*0028*/ 	.byte	0x04, 0x17
        /*002a*/ 	.short	(.L_13 - .L_12)
.L_12:
        /*002c*/ 	.word	0x00000000
        /*0030*/ 	.short	0x0004
        /*0032*/ 	.short	0x0020
        /*0034*/ 	.byte	0x00, 0xf0, 0x11, 0x00


	//----- nvinfo : EIATTR_KPARAM_INFO
	.align		4
.L_13:
        /*0038*/ 	.byte	0x04, 0x17
        /*003a*/ 	.short	(.L_15 - .L_14)
.L_14:
        /*003c*/ 	.word	0x00000000
        /*0040*/ 	.short	0x0003
        /*0042*/ 	.short	0x0018
        /*0044*/ 	.byte	0x00, 0xf5, 0x21, 0x00


	//----- nvinfo : EIATTR_KPARAM_INFO
	.align		4
.L_15:
        /*0048*/ 	.byte	0x04, 0x17
        /*004a*/ 	.short	(.L_17 - .L_16)
.L_16:
        /*004c*/ 	.word	0x00000000
        /*0050*/ 	.short	0x0002
        /*0052*/ 	.short	0x0010
        /*0054*/ 	.byte	0x00, 0xf5, 0x21, 0x00


	//----- nvinfo : EIATTR_KPARAM_INFO
	.align		4
.L_17:
        /*0058*/ 	.byte	0x04, 0x17
        /*005a*/ 	.short	(.L_19 - .L_18)
.L_18:
        /*005c*/ 	.word	0x00000000
        /*0060*/ 	.short	0x0001
        /*0062*/ 	.short	0x0008
        /*0064*/ 	.byte	0x00, 0xf5, 0x21, 0x00


	//----- nvinfo : EIATTR_KPARAM_INFO
	.align		4
.L_19:
        /*0068*/ 	.byte	0x04, 0x17
        /*006a*/ 	.short	(.L_21 - .L_20)
.L_20:
        /*006c*/ 	.word	0x00000000
        /*0070*/ 	.short	0x0000
        /*0072*/ 	.short	0x0000
        /*0074*/ 	.byte	0x00, 0xf5, 0x21, 0x00


	//----- nvinfo : EIATTR_SPARSE_MMA_MASK
	.align		4
.L_21:
        /*0078*/ 	.byte	0x03, 0x50
        /*007a*/ 	.short	0x0000


	//----- nvinfo : EIATTR_MAXREG_COUNT
	.align		4
        /*007c*/ 	.byte	0x03, 0x1b
        /*007e*/ 	.short	0x00ff


	//----- nvinfo : EIATTR_MERCURY_ISA_VERSION
	.align		4
        /*0080*/ 	.byte	0x03, 0x5f
        /*0082*/ 	.short	0x0101


	//----- nvinfo : EIATTR_VRC_CTA_INIT_COUNT
	.align		4
        /*0084*/ 	.byte	0x02, 0x4a
	.zero		1
	.zero		1


	//----- nvinfo : EIATTR_EXIT_INSTR_OFFSETS
	.align		4
        /*0088*/ 	.byte	0x04, 0x1c
        /*008a*/ 	.short	(.L_23 - .L_22)


	//   ....[0]....
.L_22:
        /*008c*/ 	.word	0x00000070


	//   ....[1]....
        /*0090*/ 	.word	0x00000260


	//   ....[2]....
        /*0094*/ 	.word	0x00000370


	//----- nvinfo : EIATTR_CBANK_PARAM_SIZE
	.align		4
.L_23:
        /*0098*/ 	.byte	0x03, 0x19
        /*009a*/ 	.short	0x002c


	//----- nvinfo : EIATTR_PARAM_CBANK
	.align		4
        /*009c*/ 	.byte	0x04, 0x0a
        /*009e*/ 	.short	(.L_25 - .L_24)
	.align		4
.L_24:
        /*00a0*/ 	.word	index@(.nv.constant0._Z19compute_hess_kernelPiPfS0_S0_fii)
        /*00a4*/ 	.short	0x0380
        /*00a6*/ 	.short	0x002c


	//----- nvinfo : EIATTR_SW_WAR
	.align		4
.L_25:
        /*00a8*/ 	.byte	0x04, 0x36
        /*00aa*/ 	.short	(.L_27 - .L_26)
.L_26:
        /*00ac*/ 	.word	0x00000008
.L_27:


//--------------------- .nv.callgraph             --------------------------
	.section	.nv.callgraph,"",@"SHT_CUDA_CALLGRAPH"
	.align	4
	.sectionentsize	8
	.align		4
        /*0000*/ 	.word	0x00000000
	.align		4
        /*0004*/ 	.word	0xffffffff
	.align		4
        /*0008*/ 	.word	0x00000000
	.align		4
        /*000c*/ 	.word	0xfffffffe
	.align		4
        /*0010*/ 	.word	0x00000000
	.align		4
        /*0014*/ 	.word	0xfffffffd
	.align		4
        /*0018*/ 	.word	0x00000000
	.align		4
        /*001c*/ 	.word	0xfffffffc


//--------------------- .text._Z19compute_hess_kernelPiPfS0_S0_fii --------------------------
	.section	.text._Z19compute_hess_kernelPiPfS0_S0_fii,"ax",@progbits
	.align	128
        .global         _Z19compute_hess_kernelPiPfS0_S0_fii
        .type           _Z19compute_hess_kernelPiPfS0_S0_fii,@function
        .size           _Z19compute_hess_kernelPiPfS0_S0_fii,(.L_x_2 - _Z19compute_hess_kernelPiPfS0_S0_fii)
        .other          _Z19compute_hess_kernelPiPfS0_S0_fii,@"STO_CUDA_ENTRY STV_DEFAULT"
_Z19compute_hess_kernelPiPfS0_S0_fii:
.text._Z19compute_hess_kernelPiPfS0_S0_fii:
[----:B------:R-:W-:Y:S01]  /*0000*/  LDC R1, c[0x0][0x37c] ;  /* 0x0000df00ff017b82 */ /* 0x000fe20000000800 */
[----:B------:R-:W0:Y:S07]  /*0010*/  S2R R0, SR_CTAID.Y ;  /* 0x0000000000007919 */ /* 0x000e2e0000002600 */
[----:B------:R-:W0:Y:S01]  /*0020*/  S2UR UR4, SR_CTAID.X ;  /* 0x00000000000479c3 */ /* 0x000e220000002500 */
[----:B------:R-:W1:Y:S07]  /*0030*/  LDCU UR5, c[0x0][0x3a4] ;  /* 0x00007480ff0577ac */ /* 0x000e6e0008000800 */
[----:B------:R-:W0:Y:S02]  /*0040*/  LDC R3, c[0x0][0x370] ;  /* 0x0000dc00ff037b82 */ /* 0x000e240000000800 */
[----:B0-----:R-:W-:-:S05]  /*0050*/  IMAD R0, R0, R3, UR4 ;  /* 0x0000000400007e24 */ /* 0x001fca000f8e0203 */
[----:B-1----:R-:W-:-:S13]  /*0060*/  ISETP.GE.AND P0, PT, R0, UR5, PT ;  /* 0x0000000500007c0c */ /* 0x002fda000bf06270 */
[----:B------:R-:W-:Y:S05]  /*0070*/  @P0 EXIT ;  /* 0x000000000000094d */ /* 0x000fea0003800000 */
[----:B------:R-:W0:Y:S01]  /*0080*/  S2R R5, SR_TID.X ;  /* 0x0000000000057919 */ /* 0x000e220000002100 */
[----:B------:R-:W1:Y:S01]  /*0090*/  LDC.64 R2, c[0x0][0x380] ;  /* 0x0000e000ff027b82 */ /* 0x000e620000000a00 */
[----:B------:R-:W2:Y:S01]  /*00a0*/  LDCU.64 UR4, c[0x0][0x358] ;  /* 0x00006b00ff0477ac */ /* 0x000ea20008000a00 */
[----:B------:R-:W3:Y:S01]  /*00b0*/  LDCU UR6, c[0x0][0x3a8] ;  /* 0x00007500ff0677ac */ /* 0x000ee20008000800 */
[----:B0-----:R-:W-:-:S04]  /*00c0*/  IMAD R0, R0, 0x7d, R5 ;  /* 0x0000007d00007824 */ /* 0x001fc800078e0205 */
[----:B-1----:R-:W-:-:S05]  /*00d0*/  IMAD.WIDE R2, R0, 0x4, R2 ;  /* 0x0000000400027825 */ /* 0x002fca00078e0202 */
[----:B--2---:R0:W5:Y:S01]  /*00e0*/  LDG.E R8, desc[UR4][R2.64] ;  /* 0x0000000402087981 */ /* 0x004162000c1e1900 */
[----:B---3--:R-:W-:-:S09]  /*00f0*/  UISETP.NE.AND UP0, UPT, UR6, URZ, UPT ;  /* 0x000000ff0600728c */ /* 0x008fd2000bf05270 */
[----:B0-----:R-:W-:Y:S05]  /*0100*/  BRA.U !UP0, `(.L_x_0) ;  /* 0x0000000108587547 */ /* 0x001fea000b800000 */
[----:B------:R-:W0:Y:S01]  /*0110*/  LDC.64 R2, c[0x0][0x388] ;  /* 0x0000e200ff027b82 */ /* 0x000e220000000a00 */
[----:B------:R-:W-:Y:S01]  /*0120*/  HFMA2 R9, -RZ, RZ, 0, 1.78813934326171875e-07 ;  /* 0x00000003ff097431 */ /* 0x000fe200000001ff */
[----:B------:R-:W1:Y:S06]  /*0130*/  LDCU UR6, c[0x0][0x3a0] ;  /* 0x00007400ff0677ac */ /* 0x000e6c0008000800 */
[----:B------:R-:W2:Y:S01]  /*0140*/  LDC.64 R4, c[0x0][0x390] ;  /* 0x0000e400ff047b82 */ /* 0x000ea20000000a00 */
[----:B-----5:R-:W-:-:S07]  /*0150*/  IMAD R9, R8, R9, -0x3 ;  /* 0xfffffffd08097424 */ /* 0x020fce00078e0209 */
[----:B------:R-:W3:Y:S01]  /*0160*/  LDC.64 R6, c[0x0][0x398] ;  /* 0x0000e600ff067b82 */ /* 0x000ee20000000a00 */
[----:B0-----:R-:W-:-:S05]  /*0170*/  IMAD.WIDE R2, R9, 0x4, R2 ;  /* 0x0000000409027825 */ /* 0x001fca00078e0202 */
[----:B------:R-:W4:Y:S01]  /*0180*/  LDG.E R10, desc[UR4][R2.64+0x4] ;  /* 0x00000404020a7981 */ /* 0x000f22000c1e1900 */
[----:B--2---:R-:W-:-:S03]  /*0190*/  IMAD.WIDE R4, R9, 0x4, R4 ;  /* 0x0000000409047825 */ /* 0x004fc600078e0204 */
[----:B------:R-:W2:Y:S04]  /*01a0*/  LDG.E R8, desc[UR4][R2.64] ;  /* 0x0000000402087981 */ /* 0x000ea8000c1e1900 */
[----:B------:R-:W4:Y:S04]  /*01b0*/  LDG.E R11, desc[UR4][R4.64+0x4] ;  /* 0x00000404040b7981 */ /* 0x000f28000c1e1900 */
[----:B------:R-:W2:Y:S01]  /*01c0*/  LDG.E R9, desc[UR4][R4.64] ;  /* 0x0000000404097981 */ /* 0x000ea2000c1e1900 */
[----:B---3--:R-:W-:-:S03]  /*01d0*/  IMAD.WIDE R6, R0, 0x4, R6 ;  /* 0x0000000400067825 */ /* 0x008fc600078e0206 */
[----:B------:R-:W3:Y:S04]  /*01e0*/  LDG.E R13, desc[UR4][R2.64+0x8] ;  /* 0x00000804020d7981 */ /* 0x000ee8000c1e1900 */
[----:B------:R-:W3:Y:S04]  /*01f0*/  LDG.E R0, desc[UR4][R4.64+0x8] ;  /* 0x0000080404007981 */ /* 0x000ee8000c1e1900 */
[----:B------:R-:W1:Y:S01]  /*0200*/  LDG.E R15, desc[UR4][R6.64] ;  /* 0x00000004060f7981 */ /* 0x000e62000c1e1900 */
[----:B----4-:R-:W-:-:S04]  /*0210*/  FMUL R11, R10, R11 ;  /* 0x0000000b0a0b7220 */ /* 0x010fc80000400000 */
[----:B--2---:R-:W-:-:S04]  /*0220*/  FFMA R8, R8, R9, R11 ;  /* 0x0000000908087223 */ /* 0x004fc8000000000b */
[----:B---3--:R-:W-:-:S04]  /*0230*/  FFMA R0, R13, R0, R8 ;  /* 0x000000000d007223 */ /* 0x008fc80000000008 */
[----:B-1----:R-:W-:-:S05]  /*0240*/  FFMA R15, R0, UR6, R15 ;  /* 0x00000006000f7c23 */ /* 0x002fca000800000f */
[----:B------:R-:W-:Y:S01]  /*0250*/  STG.E desc[UR4][R6.64], R15 ;  /* 0x0000000f06007986 */ /* 0x000fe2000c101904 */
[----:B------:R-:W-:Y:S05]  /*0260*/  EXIT ;  /* 0x000000000000794d */ /* 0x000fea0003800000 */
.L_x_0:
[----:B------:R-:W0:Y:S01]  /*0270*/  LDC.64 R2, c[0x0][0x388] ;  /* 0x0000e200ff027b82 */ /* 0x000e220000000a00 */
[----:B------:R-:W-:Y:S01]  /*0280*/  MOV R7, 0x3 ;  /* 0x0000000300077802 */ /* 0x000fe20000000f00 */
[----:B------:R-:W1:Y:S04]  /*0290*/  LDCU UR6, c[0x0][0x3a0] ;  /* 0x00007400ff0677ac */ /* 0x000e680008000800 */
[----:B-----5:R-:W-:Y:S02]  /*02a0*/  IMAD R7, R8, R7, -0x3 ;  /* 0xfffffffd08077424 */ /* 0x020fe400078e0207 */
[----:B------:R-:W2:Y:S02]  /*02b0*/  LDC.64 R4, c[0x0][0x398] ;  /* 0x0000e600ff047b82 */ /* 0x000ea40000000a00 */
[----:B0-----:R-:W-:-:S05]  /*02c0*/  IMAD.WIDE R2, R7, 0x4, R2 ;  /* 0x0000000407027825 */ /* 0x001fca00078e0202 */
[----:B------:R-:W3:Y:S04]  /*02d0*/  LDG.E R7, desc[UR4][R2.64+0x4] ;  /* 0x0000040402077981 */ /* 0x000ee8000c1e1900 */
[----:B------:R-:W4:Y:S01]  /*02e0*/  LDG.E R6, desc[UR4][R2.64] ;  /* 0x0000000402067981 */ /* 0x000f22000c1e1900 */
[----:B--2---:R-:W-:-:S03]  /*02f0*/  IMAD.WIDE R4, R0, 0x4, R4 ;  /* 0x0000000400047825 */ /* 0x004fc600078e0204 */
[----:B------:R-:W2:Y:S04]  /*0300*/  LDG.E R0, desc[UR4][R2.64+0x8] ;  /* 0x0000080402007981 */ /* 0x000ea8000c1e1900 */
[----:B------:R-:W1:Y:S01]  /*0310*/  LDG.E R8, desc[UR4][R4.64] ;  /* 0x0000000404087981 */ /* 0x000e62000c1e1900 */
[----:B---3--:R-:W-:-:S04]  /*0320*/  FMUL R7, R7, R7 ;  /* 0x0000000707077220 */ /* 0x008fc80000400000 */
[----:B----4-:R-:W-:-:S04]  /*0330*/  FFMA R7, R6, R6, R7 ;  /* 0x0000000606077223 */ /* 0x010fc80000000007 */
[----:B--2---:R-:W-:-:S04]  /*0340*/  FFMA R7, R0, R0, R7 ;  /* 0x0000000000077223 */ /* 0x004fc80000000007 */
[----:B-1----:R-:W-:-:S05]  /*0350*/  FFMA R7, R7, UR6, R8 ;  /* 0x0000000607077c23 */ /* 0x002fca0008000008 */
[----:B------:R-:W-:Y:S01]  /*0360*/  STG.E desc[UR4][R4.64], R7 ;  /* 0x0000000704007986 */ /* 0x000fe2000c101904 */
[----:B------:R-:W-:Y:S05]  /*0370*/  EXIT ;  /* 0x000000000000794d */ /* 0x000fea0003800000 */
.L_x_1:
[----:B------:R-:W-:-:S00]  /*0380*/  BRA `(.L_x_1) ;  /* 0xfffffffc00fc7947 */ /* 0x000fc0000383ffff */
[----:B------:R-:W-:-:S00]  /*0390*/  NOP ;  /* 0x0000000000007918 */ /* 0x000fc00000000000 */
        /* <DEDUP_REMOVED lines=14> */
.L_x_2:


//--------------------- .nv.shared.reserved.0     --------------------------
	.section	.nv.shared.reserved.0,"aw",@nobits
	.weak		__nv_reservedSMEM_offset_0_alias
	.size		__nv_reservedSMEM_offset_0_alias, 0, 64
	.other		__nv_reservedSMEM_offset_0_alias,@"STO_CUDA_RESERVED_SHARED STV_DEFAULT"
__nv_reservedSMEM_offset_0_alias:
	.zero		0
	.zero		64


//--------------------- .nv.constant0._Z19compute_hess_kernelPiPfS0_S0_fii --------------------------
	.section	.nv.constant0._Z19compute_hess_kernelPiPfS0_S0_fii,"a",@progbits
	.sectionflags	@""
	.align	4
.nv.constant0._Z19compute_hess_kernelPiPfS0_S0_fii:
	.zero		940


//--------------------- SYMBOLS --------------------------

	.type		.nv.reservedSmem.offset0,@object
	.size		.nv.reservedSmem.offset0,0x4
